	.headerflags	@"EF_CUDA_TEXMODE_UNIFIED EF_CUDA_64BIT_ADDRESS EF_CUDA_SM86 EF_CUDA_VIRTUAL_SM(EF_CUDA_SM86)"
	.elftype	@"ET_EXEC"


//--------------------- .nv.info                  --------------------------
	.section	.nv.info,"",@"SHT_CUDA_INFO"
	.align	4


	//----- nvinfo : EIATTR_REGCOUNT
	.align		4
        /*0000*/ 	.byte	0x04, 0x2f
        /*0002*/ 	.short	(.L_1 - .L_0)
	.align		4
.L_0:
        /*0004*/ 	.word	index@(triton_mm)
        /*0008*/ 	.word	0x00000026


	//----- nvinfo : EIATTR_MIN_STACK_SIZE
	.align		4
.L_1:
        /*000c*/ 	.byte	0x04, 0x12
        /*000e*/ 	.short	(.L_3 - .L_2)
	.align		4
.L_2:
        /*0010*/ 	.word	index@(triton_mm)
        /*0014*/ 	.word	0x00000000


	//----- nvinfo : EIATTR_FRAME_SIZE
	.align		4
.L_3:
        /*0018*/ 	.byte	0x04, 0x11
        /*001a*/ 	.short	(.L_5 - .L_4)
	.align		4
.L_4:
        /*001c*/ 	.word	index@(triton_mm)
        /*0020*/ 	.word	0x00000000


	//----- nvinfo : EIATTR_MIN_STACK_SIZE
	.align		4
.L_5:
        /*0024*/ 	.byte	0x04, 0x12
        /*0026*/ 	.short	(.L_7 - .L_6)
	.align		4
.L_6:
        /*0028*/ 	.word	index@(triton_mm)
        /*002c*/ 	.word	0x00000000
.L_7:


//--------------------- .nv.info.triton_mm        --------------------------
	.section	.nv.info.triton_mm,"",@"SHT_CUDA_INFO"
	.sectionflags	@""
	.align	4


	//----- nvinfo : EIATTR_CUDA_API_VERSION
	.align		4
        /*0000*/ 	.byte	0x04, 0x37
        /*0002*/ 	.short	(.L_9 - .L_8)
.L_8:
        /*0004*/ 	.word	0x0000007c


	//----- nvinfo : EIATTR_SW2861232_WAR
	.align		4
.L_9:
        /*0008*/ 	.byte	0x01, 0x35
	.zero		2


	//----- nvinfo : EIATTR_PARAM_CBANK
	.align		4
        /*000c*/ 	.byte	0x04, 0x0a
        /*000e*/ 	.short	(.L_11 - .L_10)
	.align		4
.L_10:
        /*0010*/ 	.word	index@(.nv.constant0.triton_mm)
        /*0014*/ 	.short	0x0160
        /*0016*/ 	.short	0x0020


	//----- nvinfo : EIATTR_CBANK_PARAM_SIZE
	.align		4
.L_11:
        /*0018*/ 	.byte	0x03, 0x19
        /*001a*/ 	.short	0x0020


	//----- nvinfo : EIATTR_KPARAM_INFO
	.align		4
        /*001c*/ 	.byte	0x04, 0x17
        /*001e*/ 	.short	(.L_13 - .L_12)
.L_12:
        /*0020*/ 	.word	0x00000000
        /*0024*/ 	.short	0x0003
        /*0026*/ 	.short	0x0018
        /*0028*/ 	.byte	0x00, 0xf4, 0x21, 0x00


	//----- nvinfo : EIATTR_KPARAM_INFO
	.align		4
.L_13:
        /*002c*/ 	.byte	0x04, 0x17
        /*002e*/ 	.short	(.L_15 - .L_14)
.L_14:
        /*0030*/ 	.word	0x00000000
        /*0034*/ 	.short	0x0002
        /*0036*/ 	.short	0x0010
        /*0038*/ 	.byte	0x00, 0xf4, 0x21, 0x00


	//----- nvinfo : EIATTR_KPARAM_INFO
	.align		4
.L_15:
        /*003c*/ 	.byte	0x04, 0x17
        /*003e*/ 	.short	(.L_17 - .L_16)
.L_16:
        /*0040*/ 	.word	0x00000000
        /*0044*/ 	.short	0x0001
        /*0046*/ 	.short	0x0008
        /*0048*/ 	.byte	0x00, 0xf4, 0x21, 0x00


	//----- nvinfo : EIATTR_KPARAM_INFO
	.align		4
.L_17:
        /*004c*/ 	.byte	0x04, 0x17
        /*004e*/ 	.short	(.L_19 - .L_18)
.L_18:
        /*0050*/ 	.word	0x00000000
        /*0054*/ 	.short	0x0000
        /*0056*/ 	.short	0x0000
        /*0058*/ 	.byte	0x00, 0xf4, 0x21, 0x00


	//----- nvinfo : EIATTR_MAXREG_COUNT
	.align		4
.L_19:
        /*005c*/ 	.byte	0x03, 0x1b
        /*005e*/ 	.short	0x00ff


	//----- nvinfo : EIATTR_EXIT_INSTR_OFFSETS
	.align		4
        /*0060*/ 	.byte	0x04, 0x1c
        /*0062*/ 	.short	(.L_21 - .L_20)


	//   ....[0]....
.L_20:
        /*0064*/ 	.word	0x00006440


	//   ....[1]....
        /*0068*/ 	.word	0x00006490


	//----- nvinfo : EIATTR_REQNTID
	.align		4
.L_21:
        /*006c*/ 	.byte	0x04, 0x10
        /*006e*/ 	.short	(.L_23 - .L_22)
.L_22:
        /*0070*/ 	.word	0x00000100
        /*0074*/ 	.word	0x00000001
        /*0078*/ 	.word	0x00000001
.L_23:


//--------------------- .nv.callgraph             --------------------------
	.section	.nv.callgraph,"",@"SHT_CUDA_CALLGRAPH"
	.align	4
	.sectionentsize	8
	.align		4
        /*0000*/ 	.word	0x00000000
	.align		4
        /*0004*/ 	.word	0xffffffff
	.align		4
        /*0008*/ 	.word	0x00000000
	.align		4
        /*000c*/ 	.word	0xfffffffe
	.align		4
        /*0010*/ 	.word	0x00000000
	.align		4
        /*0014*/ 	.word	0xfffffffd
	.align		4
        /*0018*/ 	.word	0x00000000
	.align		4
        /*001c*/ 	.word	0xfffffffc


//--------------------- .nv.rel.action            --------------------------
	.section	.nv.rel.action,"",@"SHT_CUDA_RELOCINFO"
	.align	8
	.sectionentsize	8
        /*0000*/ 	.byte	0x73, 0x00, 0x00, 0x00, 0x00, 0x00, 0x00, 0x00, 0x00, 0x00, 0x00, 0x11, 0x25, 0x00, 0x05, 0x36


//--------------------- .nv.constant0.triton_mm   --------------------------
	.section	.nv.constant0.triton_mm,"a",@progbits
	.sectionflags	@""
	.align	4
.nv.constant0.triton_mm:
	.zero		384


//--------------------- .text.triton_mm           --------------------------
	.section	.text.triton_mm,"ax",@progbits
	.sectionflags	@"SHF_BARRIERS=1"
	.sectioninfo	@"SHI_REGISTERS=38"
	.align	128
        .global         triton_mm
        .type           triton_mm,@function
        .size           triton_mm,(.L_x_1 - triton_mm)
        .other          triton_mm,@"STO_CUDA_ENTRY STV_DEFAULT"
triton_mm:
.text.triton_mm:
[----:B------:R-:W-:Y:S02]  /*0000*/  IMAD.MOV.U32 R1, RZ, RZ, c[0x0][0x28] ;  /* 0x00000a00ff017624 */ /* 0x000fe400078e00ff */
[----:B------:R-:W1:Y:S01]  /*0010*/  S2R R9, SR_CTAID.X ;  /* 0x0000000000097919 */ /* 0x000e620000002500 */
[----:B------:R-:W-:Y:S01]  /*0020*/  IMAD.MOV.U32 R5, RZ, RZ, 0x8 ;  /* 0x00000008ff057424 */ /* 0x000fe200078e00ff */
[----:B------:R-:W-:Y:S01]  /*0030*/  ULDC.64 UR4, c[0x0][0x118] ;  /* 0x0000460000047ab9 */ /* 0x000fe20000000a00 */
[----:B-1----:R-:W-:Y:S01]  /*0040*/  IMAD.HI R0, R9, 0x2aaaaaab, RZ ;  /* 0x2aaaaaab09007827 */ /* 0x002fe200078e02ff */
[----:B------:R-:W-:-:S04]  /*0050*/  IABS R8, R9 ;  /* 0x0000000900087213 */ /* 0x000fc80000000000 */
[----:B------:R-:W-:-:S04]  /*0060*/  SHF.R.U32.HI R3, RZ, 0x1f, R0 ;  /* 0x0000001fff037819 */ /* 0x000fc80000011600 */
[----:B------:R-:W-:-:S05]  /*0070*/  LEA.HI.SX32 R0, R0, R3, 0x19 ;  /* 0x0000000300007211 */ /* 0x000fca00078fcaff */
[C---:B------:R-:W-:Y:S02]  /*0080*/  IMAD R2, R0.reuse, -0x8, R5 ;  /* 0xfffffff800027824 */ /* 0x040fe400078e0205 */
[----:B------:R-:W-:-:S03]  /*0090*/  IMAD R7, R0, -0x300, R9 ;  /* 0xfffffd0000077824 */ /* 0x000fc600078e0209 */
[----:B------:R-:W-:-:S04]  /*00a0*/  IMNMX R4, R2, 0x8, PT ;  /* 0x0000000802047817 */ /* 0x000fc80003800200 */
[-C--:B------:R-:W-:Y:S02]  /*00b0*/  IABS R11, R4.reuse ;  /* 0x00000004000b7213 */ /* 0x080fe40000000000 */
[----:B------:R-:W-:Y:S02]  /*00c0*/  IABS R10, R4 ;  /* 0x00000004000a7213 */ /* 0x000fe40000000000 */
[----:B------:R-:W1:Y:S08]  /*00d0*/  I2F.RP R5, R11 ;  /* 0x0000000b00057306 */ /* 0x000e700000209400 */
[----:B-1----:R-:W1:Y:S02]  /*00e0*/  MUFU.RCP R5, R5 ;  /* 0x0000000500057308 */ /* 0x002e640000001000 */
[----:B-1----:R-:W-:-:S06]  /*00f0*/  IADD3 R2, R5, 0xffffffe, RZ ;  /* 0x0ffffffe05027810 */ /* 0x002fcc0007ffe0ff */
[----:B------:R1:W2:Y:S02]  /*0100*/  F2I.FTZ.U32.TRUNC.NTZ R3, R2 ;  /* 0x0000000200037305 */ /* 0x0002a4000021f000 */
[----:B-1----:R-:W-:Y:S02]  /*0110*/  IMAD.MOV.U32 R2, RZ, RZ, RZ ;  /* 0x000000ffff027224 */ /* 0x002fe400078e00ff */
[----:B--2---:R-:W-:-:S04]  /*0120*/  IMAD.MOV R6, RZ, RZ, -R3 ;  /* 0x000000ffff067224 */ /* 0x004fc800078e0a03 */
[----:B------:R-:W-:Y:S02]  /*0130*/  IMAD R13, R6, R11, RZ ;  /* 0x0000000b060d7224 */ /* 0x000fe400078e02ff */
[----:B------:R-:W-:Y:S01]  /*0140*/  IMAD.MOV.U32 R6, RZ, RZ, R8 ;  /* 0x000000ffff067224 */ /* 0x000fe200078e0008 */
[----:B------:R-:W-:Y:S01]  /*0150*/  IABS R8, R7 ;  /* 0x0000000700087213 */ /* 0x000fe20000000000 */
[----:B------:R-:W-:Y:S01]  /*0160*/  IMAD.HI.U32 R3, R3, R13, R2 ;  /* 0x0000000d03037227 */ /* 0x000fe200078e0002 */
[----:B------:R-:W-:-:S03]  /*0170*/  LOP3.LUT R7, R7, R4, RZ, 0x3c, !PT ;  /* 0x0000000407077212 */ /* 0x000fc600078e3cff */
[----:B------:R-:W-:Y:S01]  /*0180*/  IMAD.MOV R13, RZ, RZ, -R10 ;  /* 0x000000ffff0d7224 */ /* 0x000fe200078e0a0a */
[----:B------:R-:W-:Y:S01]  /*0190*/  ISETP.GE.AND P2, PT, R7, RZ, PT ;  /* 0x000000ff0700720c */ /* 0x000fe20003f46270 */
[----:B------:R-:W-:-:S04]  /*01a0*/  IMAD.HI.U32 R5, R3, R8, RZ ;  /* 0x0000000803057227 */ /* 0x000fc800078e00ff */
[----:B------:R-:W-:-:S04]  /*01b0*/  IMAD.HI.U32 R2, R3, R6, RZ ;  /* 0x0000000603027227 */ /* 0x000fc800078e00ff */
[-C--:B------:R-:W-:Y:S02]  /*01c0*/  IMAD R3, R5, R13.reuse, R8 ;  /* 0x0000000d05037224 */ /* 0x080fe400078e0208 */
[----:B------:R-:W-:Y:S01]  /*01d0*/  IMAD R2, R2, R13, R6 ;  /* 0x0000000d02027224 */ /* 0x000fe200078e0206 */
[----:B------:R-:W1:Y:S02]  /*01e0*/  S2R R8, SR_TID.X ;  /* 0x0000000000087919 */ /* 0x000e640000002100 */
[C---:B------:R-:W-:Y:S02]  /*01f0*/  ISETP.GT.U32.AND P0, PT, R11.reuse, R3, PT ;  /* 0x000000030b00720c */ /* 0x040fe40003f04070 */
[----:B------:R-:W-:-:S11]  /*0200*/  ISETP.GT.U32.AND P1, PT, R11, R2, PT ;  /* 0x000000020b00720c */ /* 0x000fd60003f24070 */
[--C-:B------:R-:W-:Y:S01]  /*0210*/  @!P0 IMAD.IADD R3, R3, 0x1, -R11.reuse ;  /* 0x0000000103038824 */ /* 0x100fe200078e0a0b */
[----:B------:R-:W-:Y:S01]  /*0220*/  @!P0 IADD3 R5, R5, 0x1, RZ ;  /* 0x0000000105058810 */ /* 0x000fe20007ffe0ff */
[----:B------:R-:W-:Y:S01]  /*0230*/  @!P1 IMAD.IADD R2, R2, 0x1, -R11 ;  /* 0x0000000102029824 */ /* 0x000fe200078e0a0b */
[----:B------:R-:W-:Y:S02]  /*0240*/  ISETP.GE.AND P1, PT, R9, RZ, PT ;  /* 0x000000ff0900720c */ /* 0x000fe40003f26270 */
[----:B------:R-:W-:Y:S02]  /*0250*/  ISETP.GE.U32.AND P3, PT, R3, R11, PT ;  /* 0x0000000b0300720c */ /* 0x000fe40003f66070 */
[----:B------:R-:W-:Y:S02]  /*0260*/  ISETP.GT.U32.AND P4, PT, R11, R2, PT ;  /* 0x000000020b00720c */ /* 0x000fe40003f84070 */
[----:B------:R-:W-:Y:S01]  /*0270*/  ISETP.NE.AND P0, PT, R4, RZ, PT ;  /* 0x000000ff0400720c */ /* 0x000fe20003f05270 */
[C---:B-1----:R-:W-:Y:S01]  /*0280*/  IMAD.SHL.U32 R20, R8.reuse, 0x8, RZ ;  /* 0x0000000808147824 */ /* 0x042fe200078e00ff */
[----:B------:R-:W-:Y:S01]  /*0290*/  LOP3.LUT R3, RZ, R4, RZ, 0x33, !PT ;  /* 0x00000004ff037212 */ /* 0x000fe200078e33ff */
[C---:B------:R-:W-:Y:S01]  /*02a0*/  IMAD.SHL.U32 R23, R8.reuse, 0x2, RZ ;  /* 0x0000000208177824 */ /* 0x040fe200078e00ff */
[----:B------:R-:W-:-:S02]  /*02b0*/  LOP3.LUT R6, R8, 0x80, RZ, 0xc0, !PT ;  /* 0x0000008008067812 */ /* 0x000fc400078ec0ff */
[----:B------:R-:W-:Y:S02]  /*02c0*/  SHF.R.U32.HI R10, RZ, 0x2, R8 ;  /* 0x00000002ff0a7819 */ /* 0x000fe40000011608 */
[----:B------:R-:W-:Y:S02]  /*02d0*/  SHF.R.U32.HI R9, RZ, 0x2, R6 ;  /* 0x00000002ff097819 */ /* 0x000fe40000011606 */
[----:B------:R-:W-:Y:S01]  /*02e0*/  @P3 IADD3 R5, R5, 0x1, RZ ;  /* 0x0000000105053810 */ /* 0x000fe20007ffe0ff */
[----:B------:R-:W-:-:S04]  /*02f0*/  @!P4 IMAD.IADD R2, R2, 0x1, -R11 ;  /* 0x000000010202c824 */ /* 0x000fc800078e0a0b */
[----:B------:R-:W-:Y:S02]  /*0300*/  IMAD.MOV.U32 R4, RZ, RZ, R5 ;  /* 0x000000ffff047224 */ /* 0x000fe400078e0005 */
[----:B------:R-:W-:Y:S02]  /*0310*/  @!P1 IMAD.MOV R2, RZ, RZ, -R2 ;  /* 0x000000ffff029224 */ /* 0x000fe400078e0a02 */
[----:B------:R-:W-:-:S03]  /*0320*/  @!P2 IMAD.MOV R4, RZ, RZ, -R4 ;  /* 0x000000ffff04a224 */ /* 0x000fc600078e0a04 */
[C---:B------:R-:W-:Y:S02]  /*0330*/  SEL R5, R3.reuse, R2, !P0 ;  /* 0x0000000203057207 */ /* 0x040fe40004000000 */
[----:B------:R-:W-:Y:S02]  /*0340*/  SEL R3, R3, R4, !P0 ;  /* 0x0000000403037207 */ /* 0x000fe40004000000 */
[----:B------:R-:W-:Y:S01]  /*0350*/  LOP3.LUT R4, R8, 0x20, RZ, 0xc0, !PT ;  /* 0x0000002008047812 */ /* 0x000fe200078ec0ff */
[----:B------:R-:W-:Y:S01]  /*0360*/  IMAD R5, R0, 0x8, R5 ;  /* 0x0000000800057824 */ /* 0x000fe200078e0205 */
[----:B------:R-:W-:Y:S01]  /*0370*/  SHF.R.U32.HI R0, RZ, 0x3, R8 ;  /* 0x00000003ff007819 */ /* 0x000fe20000011608 */
[----:B------:R-:W-:Y:S01]  /*0380*/  IMAD.SHL.U32 R3, R3, 0x20, RZ ;  /* 0x0000002003037824 */ /* 0x000fe200078e00ff */
[----:B------:R-:W-:Y:S01]  /*0390*/  SHF.R.U32.HI R7, RZ, 0x2, R4 ;  /* 0x00000002ff077819 */ /* 0x000fe20000011604 */
[----:B------:R-:W-:Y:S01]  /*03a0*/  IMAD.SHL.U32 R21, R5, 0x40, RZ ;  /* 0x0000004005157824 */ /* 0x000fe200078e00ff */
[----:B------:R-:W-:-:S02]  /*03b0*/  SGXT.U32 R0, R0, 0x5 ;  /* 0x000000050000781a */ /* 0x000fc40000000000 */
[----:B------:R-:W-:Y:S02]  /*03c0*/  LOP3.LUT R2, R9, 0x17, R10, 0xf8, !PT ;  /* 0x0000001709027812 */ /* 0x000fe400078ef80a */
[----:B------:R-:W-:Y:S02]  /*03d0*/  LOP3.LUT R11, R3, R0, RZ, 0xfc, !PT ;  /* 0x00000000030b7212 */ /* 0x000fe400078efcff */
[----:B------:R-:W-:Y:S02]  /*03e0*/  SHF.R.S32.HI R13, RZ, 0x19, R5 ;  /* 0x00000019ff0d7819 */ /* 0x000fe40000011405 */
[----:B------:R-:W-:Y:S02]  /*03f0*/  LOP3.LUT R12, R2, R7, RZ, 0xfc, !PT ;  /* 0x00000007020c7212 */ /* 0x000fe400078efcff */
[----:B------:R-:W-:Y:S01]  /*0400*/  SGXT R2, R13, 0x1 ;  /* 0x000000010d02781a */ /* 0x000fe20000000200 */
[----:B------:R-:W-:Y:S01]  /*0410*/  IMAD.HI R13, R11, 0x2aaaaaab, RZ ;  /* 0x2aaaaaab0b0d7827 */ /* 0x000fe200078e02ff */
[----:B------:R-:W-:-:S04]  /*0420*/  LOP3.LUT R5, R21, R12, RZ, 0xfc, !PT ;  /* 0x0000000c15057212 */ /* 0x000fc800078efcff */
[----:B------:R-:W-:Y:S02]  /*0430*/  LEA.HI R2, R2, R5, RZ, 0x9 ;  /* 0x0000000502027211 */ /* 0x000fe400078f48ff */
[----:B------:R-:W-:Y:S02]  /*0440*/  SHF.R.U32.HI R16, RZ, 0x1f, R13 ;  /* 0x0000001fff107819 */ /* 0x000fe4000001160d */
[----:B------:R-:W-:Y:S01]  /*0450*/  LOP3.LUT R14, R2, 0x3ffe00, RZ, 0xc0, !PT ;  /* 0x003ffe00020e7812 */ /* 0x000fe200078ec0ff */
[----:B------:R-:W-:Y:S01]  /*0460*/  IMAD.SHL.U32 R2, R8, 0x4, RZ ;  /* 0x0000000408027824 */ /* 0x000fe200078e00ff */
[----:B------:R-:W-:Y:S02]  /*0470*/  LEA.HI R16, R13, R16, RZ, 0x17 ;  /* 0x000000100d107211 */ /* 0x000fe400078fb8ff */
[----:B------:R-:W-:Y:S01]  /*0480*/  LOP3.LUT R13, R20, 0x18, RZ, 0xc0, !PT ;  /* 0x00000018140d7812 */ /* 0x000fe200078ec0ff */
[----:B------:R-:W-:Y:S01]  /*0490*/  IMAD.IADD R14, R5, 0x1, -R14 ;  /* 0x00000001050e7824 */ /* 0x000fe200078e0a0e */
[----:B------:R-:W-:Y:S01]  /*04a0*/  LOP3.LUT R5, R2, 0x1c, RZ, 0xc0, !PT ;  /* 0x0000001c02057812 */ /* 0x000fe200078ec0ff */
[----:B------:R-:W-:Y:S01]  /*04b0*/  IMAD R16, R16, -0xc00, R11 ;  /* 0xfffff40010107824 */ /* 0x000fe200078e020b */
[----:B------:R-:W-:Y:S01]  /*04c0*/  SHF.R.U32.HI R11, RZ, 0x1, R4 ;  /* 0x00000001ff0b7819 */ /* 0x000fe20000011604 */
[----:B------:R-:W-:Y:S01]  /*04d0*/  IMAD R14, R14, 0xc00, R13 ;  /* 0x00000c000e0e7824 */ /* 0x000fe200078e020d */
[--C-:B------:R-:W-:Y:S01]  /*04e0*/  LOP3.LUT R28, R2, 0x10, R8.reuse, 0x48, !PT ;  /* 0x00000010021c7812 */ /* 0x100fe200078e4808 */
[----:B------:R-:W-:Y:S01]  /*04f0*/  IMAD R16, R16, 0xc00, R5 ;  /* 0x00000c0010107824 */ /* 0x000fe200078e0205 */
[----:B------:R-:W-:-:S02]  /*0500*/  LOP3.LUT R5, R13, 0x10, R8, 0x78, !PT ;  /* 0x000000100d057812 */ /* 0x000fc400078e7808 */
[----:B------:R-:W-:Y:S02]  /*0510*/  IADD3 R32, P0, R14, c[0x0][0x160], RZ ;  /* 0x000058000e207a10 */ /* 0x000fe40007f1e0ff */
[----:B------:R-:W-:Y:S01]  /*0520*/  LOP3.LUT R11, R11, 0x1c, R2, 0x78, !PT ;  /* 0x0000001c0b0b7812 */ /* 0x000fe200078e7802 */
[----:B------:R-:W-:Y:S01]  /*0530*/  IMAD R5, R12, 0x20, R5 ;  /* 0x000000200c057824 */ /* 0x000fe200078e0205 */
[----:B------:R-:W-:Y:S02]  /*0540*/  IADD3 R30, P1, R16, c[0x0][0x168], RZ ;  /* 0x00005a00101e7a10 */ /* 0x000fe40007f3e0ff */
[----:B------:R-:W-:Y:S01]  /*0550*/  LEA.HI.X.SX32 R33, R14, c[0x0][0x164], 0x1, P0 ;  /* 0x000059000e217a11 */ /* 0x000fe200000f0eff */
[----:B------:R-:W-:Y:S01]  /*0560*/  IMAD R4, R0, 0x20, R11 ;  /* 0x0000002000047824 */ /* 0x000fe200078e020b */
[----:B------:R-:W-:Y:S02]  /*0570*/  LEA.HI.X.SX32 R31, R16, c[0x0][0x16c], 0x1, P1 ;  /* 0x00005b00101f7a11 */ /* 0x000fe400008f0eff */
[----:B------:R-:W-:Y:S01]  /*0580*/  LOP3.LUT R11, R8, 0xf, RZ, 0xc0, !PT ;  /* 0x0000000f080b7812 */ /* 0x000fe200078ec0ff */
[----:B------:R1:W-:Y:S01]  /*0590*/  LDGSTS.E.64 [R5], [R32.64] ;  /* 0x0000000020057fae */ /* 0x0003e2000b921a44 */
[----:B------:R-:W-:-:S02]  /*05a0*/  LOP3.LUT R22, R2, 0x10, R23, 0x48, !PT ;  /* 0x0000001002167812 */ /* 0x000fc400078e4817 */
[----:B------:R-:W-:Y:S01]  /*05b0*/  LOP3.LUT R10, R11, 0x10, R10, 0xf8, !PT ;  /* 0x000000100b0a7812 */ /* 0x000fe200078ef80a */
[----:B------:R-:W0:Y:S01]  /*05c0*/  LDGDEPBAR ;  /* 0x00000000000079af */ /* 0x000e220000000000 */
[----:B------:R-:W-:Y:S02]  /*05d0*/  LOP3.LUT R11, R7, 0x7, R8, 0xf8, !PT ;  /* 0x00000007070b7812 */ /* 0x000fe400078ef808 */
[----:B------:R-:W-:Y:S01]  /*05e0*/  LOP3.LUT R9, R10, R9, RZ, 0xfc, !PT ;  /* 0x000000090a097212 */ /* 0x000fe200078efcff */
[----:B------:R2:W-:Y:S01]  /*05f0*/  LDGSTS.E [R4+0x2000], [R30.64] ;  /* 0x020000001e047fae */ /* 0x0005e2000b921844 */
[----:B------:R-:W-:Y:S01]  /*0600*/  IADD3 R34, P0, R32, 0x1000, RZ ;  /* 0x0000100020227810 */ /* 0x000fe20007f1e0ff */
[----:B------:R-:W-:Y:S01]  /*0610*/  IMAD R22, R11, 0x20, R22 ;  /* 0x000000200b167824 */ /* 0x000fe200078e0216 */
[----:B------:R-:W-:Y:S01]  /*0620*/  LOP3.LUT R20, R20, 0x2e0, RZ, 0xc0, !PT ;  /* 0x000002e014147812 */ /* 0x000fe200078ec0ff */
[----:B------:R-:W0:Y:S01]  /*0630*/  LDGDEPBAR ;  /* 0x00000000000079af */ /* 0x000e220000000000 */
[----:B------:R-:W-:-:S02]  /*0640*/  IMAD R28, R9, 0x20, R28 ;  /* 0x00000020091c7824 */ /* 0x000fc400078e021c */
[----:B------:R-:W-:Y:S01]  /*0650*/  IMAD.X R35, RZ, RZ, R33, P0 ;  /* 0x000000ffff237224 */ /* 0x000fe200000e0621 */
[----:B------:R-:W-:Y:S01]  /*0660*/  BAR.SYNC.DEFER_BLOCKING 0x0 ;  /* 0x0000000000007b1d */ /* 0x000fe20000010000 */
[----:B------:R-:W-:-:S05]  /*0670*/  LOP3.LUT R23, R20, 0x6, R23, 0xf8, !PT ;  /* 0x0000000614177812 */ /* 0x000fca00078ef817 */
[----:B------:R-:W-:Y:S01]  /*0680*/  IMAD R6, R6, 0x8, R23 ;  /* 0x0000000806067824 */ /* 0x000fe200078e0217 */
[----:B------:R-:W-:Y:S01]  /*0690*/  @!PT LDS RZ, [RZ] ;  /* 0x00000000fffff984 */ /* 0x000fe20000000800 */
[----:B------:R-:W-:Y:S01]  /*06a0*/  @!PT LDS RZ, [RZ] ;  /* 0x00000000fffff984 */ /* 0x000fe20000000800 */
[----:B------:R-:W-:Y:S01]  /*06b0*/  @!PT LDS RZ, [RZ] ;  /* 0x00000000fffff984 */ /* 0x000fe20000000800 */
[----:B------:R1:W-:Y:S04]  /*06c0*/  LDGSTS.E.64 [R5+0x800], [R32.64+0x20] ;  /* 0x0080002020057fae */ /* 0x0003e8000b921a44 */
[----:B------:R-:W0:Y:S04]  /*06d0*/  LDGDEPBAR ;  /* 0x00000000000079af */ /* 0x000e280000000000 */
[----:B------:R2:W-:Y:S04]  /*06e0*/  LDGSTS.E [R4+0x2400], [R30.64+0x20] ;  /* 0x024000201e047fae */ /* 0x0005e8000b921844 */
[----:B------:R-:W0:Y:S04]  /*06f0*/  LDGDEPBAR ;  /* 0x00000000000079af */ /* 0x000e280000000000 */
[----:B------:R-:W-:Y:S06]  /*0700*/  BAR.SYNC.DEFER_BLOCKING 0x0 ;  /* 0x0000000000007b1d */ /* 0x000fec0000010000 */
        /* <DEDUP_REMOVED lines=14> */
[----:B------:R-:W0:Y:S01]  /*07f0*/  LDGDEPBAR ;  /* 0x00000000000079af */ /* 0x000e220000000000 */
[----:B------:R-:W-:-:S04]  /*0800*/  DEPBAR.LE SB0, 0x6 ;  /* 0x000081800000791a */ /* 0x000fc80000000000 */
[----:B------:R-:W-:Y:S06]  /*0810*/  BAR.SYNC.DEFER_BLOCKING 0x0 ;  /* 0x0000000000007b1d */ /* 0x000fec0000010000 */
[----:B------:R-:W-:Y:S04]  /*0820*/  LDSM.16.M88.2 R16, [R22+0x2000] ;  /* 0x002000001610783b */ /* 0x000fe80000000100 */
[----:B------:R-:W3:Y:S04]  /*0830*/  LDSM.16.M88.4 R12, [R28] ;  /* 0x000000001c0c783b */ /* 0x000ee80000000200 */
[----:B------:R-:W4:Y:S04]  /*0840*/  LDSM.16.M88.2 R8, [R22+0x2200] ;  /* 0x002200001608783b */ /* 0x000f280000000100 */
[----:B------:R-:W-:Y:S06]  /*0850*/  BAR.SYNC.DEFER_BLOCKING 0x0 ;  /* 0x0000000000007b1d */ /* 0x000fec0000010000 */
[----:B------:R-:W-:Y:S01]  /*0860*/  @!PT LDS RZ, [RZ] ;  /* 0x00000000fffff984 */ /* 0x000fe20000000800 */
[----:B------:R-:W-:Y:S01]  /*0870*/  @!PT LDS RZ, [RZ] ;  /* 0x00000000fffff984 */ /* 0x000fe20000000800 */
[----:B------:R-:W-:Y:S01]  /*0880*/  @!PT LDS RZ, [RZ] ;  /* 0x00000000fffff984 */ /* 0x000fe20000000800 */
[----:B------:R1:W-:Y:S04]  /*0890*/  LDGSTS.E.64 [R5], [R32.64+0x80] ;  /* 0x0000008020057fae */ /* 0x0003e8000b921a44 */
[----:B------:R-:W0:Y:S04]  /*08a0*/  LDGDEPBAR ;  /* 0x00000000000079af */ /* 0x000e280000000000 */
[----:B------:R2:W-:Y:S01]  /*08b0*/  LDGSTS.E [R4+0x2000], [R30.64+0x80] ;  /* 0x020000801e047fae */ /* 0x0005e2000b921844 */
[C---:B---3--:R-:W-:Y:S03]  /*08c0*/  IMMA.16832.S8.S8.SAT R16, R12.reuse.ROW, R16.COL, RZ ;  /* 0x000000100c107237 */ /* 0x048fe60000445cff */
[----:B------:R-:W0:Y:S05]  /*08d0*/  LDGDEPBAR ;  /* 0x00000000000079af */ /* 0x000e2a0000000000 */
[----:B----4-:R-:W-:Y:S01]  /*08e0*/  IMMA.16832.S8.S8.SAT R12, R12.ROW, R8.COL, RZ ;  /* 0x000000080c0c7237 */ /* 0x010fe20000445cff */
[----:B------:R-:W-:-:S04]  /*08f0*/  DEPBAR.LE SB0, 0x6 ;  /* 0x000081800000791a */ /* 0x000fc80000000000 */
[----:B------:R-:W-:Y:S06]  /*0900*/  BAR.SYNC.DEFER_BLOCKING 0x0 ;  /* 0x0000000000007b1d */ /* 0x000fec0000010000 */
[----:B------:R-:W-:Y:S04]  /*0910*/  LDSM.16.M88.2 R24, [R22+0x2400] ;  /* 0x002400001618783b */ /* 0x000fe80000000100 */
[----:B------:R-:W3:Y:S02]  /*0920*/  LDSM.16.M88.4 R8, [R28+0x800] ;  /* 0x000800001c08783b */ /* 0x000ee40000000200 */
[C---:B---3--:R-:W-:Y:S02]  /*0930*/  IMMA.16832.S8.S8.SAT R16, R8.reuse.ROW, R24.COL, R16 ;  /* 0x0000001808107237 */ /* 0x048fe40000445c10 */
[----:B------:R-:W3:Y:S04]  /*0940*/  LDSM.16.M88.2 R24, [R22+0x2600] ;  /* 0x002600001618783b */ /* 0x000ee80000000100 */
        /* <DEDUP_REMOVED lines=8> */
[----:B---3--:R-:W-:Y:S01]  /*09d0*/  IMMA.16832.S8.S8.SAT R12, R8.ROW, R24.COL, R12 ;  /* 0x00000018080c7237 */ /* 0x008fe20000445c0c */
        /* <DEDUP_REMOVED lines=33> */
[----:B------:R-:W3:Y:S02]  /*0bf0*/  LDSM.16.M88.4 R8, [R28] ;  /* 0x000000001c08783b */ /* 0x000ee40000000200 */
[C---:B---3--:R-:W-:Y:S02]  /*0c00*/  IMMA.16832.S8.S8.SAT R16, R8.reuse.ROW, R24.COL, R16 ;  /* 0x0000001808107237 */ /* 0x048fe40000445c10 */
[----:B------:R-:W3:Y:S04]  /*0c10*/  LDSM.16.M88.2 R24, [R22+0x2200] ;  /* 0x002200001618783b */ /* 0x000ee80000000100 */
[----:B------:R-:W-:Y:S06]  /*0c20*/  BAR.SYNC.DEFER_BLOCKING 0x0 ;  /* 0x0000000000007b1d */ /* 0x000fec0000010000 */
[----:B------:R-:W-:Y:S01]  /*0c30*/  @!PT LDS RZ, [RZ] ;  /* 0x00000000fffff984 */ /* 0x000fe20000000800 */
[----:B------:R-:W-:Y:S01]  /*0c40*/  @!PT LDS RZ, [RZ] ;  /* 0x00000000fffff984 */ /* 0x000fe20000000800 */
[----:B------:R-:W-:Y:S01]  /*0c50*/  @!PT LDS RZ, [RZ] ;  /* 0x00000000fffff984 */ /* 0x000fe20000000800 */
[----:B------:R1:W-:Y:S04]  /*0c60*/  LDGSTS.E.64 [R5], [R32.64+0x100] ;  /* 0x0000010020057fae */ /* 0x0003e8000b921a44 */
        /* <DEDUP_REMOVED lines=829> */
[----:B-1----:R-:W-:-:S05]  /*4040*/  IADD3 R32, P1, R30, 0x1000, RZ ;  /* 0x000010001e207810 */ /* 0x002fca0007f3e0ff */
[----:B------:R-:W-:Y:S01]  /*4050*/  IMAD.X R33, RZ, RZ, R31, P1 ;  /* 0x000000ffff217224 */ /* 0x000fe200008e061f */
[----:B------:R-:W-:-:S04]  /*4060*/  DEPBAR.LE SB0, 0x6 ;  /* 0x000081800000791a */ /* 0x000fc80000000000 */
[----:B------:R-:W-:Y:S06]  /*4070*/  BAR.SYNC.DEFER_BLOCKING 0x0 ;  /* 0x0000000000007b1d */ /* 0x000fec0000010000 */
[----:B------:R-:W-:Y:S04]  /*4080*/  LDSM.16.M88.2 R26, [R22+0x2000] ;  /* 0x00200000161a783b */ /* 0x000fe80000000100 */
[----:B------:R-:W1:Y:S04]  /*4090*/  LDSM.16.M88.4 R8, [R28] ;  /* 0x000000001c08783b */ /* 0x000e680000000200 */
[----:B------:R-:W3:Y:S04]  /*40a0*/  LDSM.16.M88.2 R24, [R22+0x2200] ;  /* 0x002200001618783b */ /* 0x000ee80000000100 */
[----:B------:R-:W-:Y:S06]  /*40b0*/  BAR.SYNC.DEFER_BLOCKING 0x0 ;  /* 0x0000000000007b1d */ /* 0x000fec0000010000 */
[----:B------:R-:W-:Y:S01]  /*40c0*/  @!PT LDS RZ, [RZ] ;  /* 0x00000000fffff984 */ /* 0x000fe20000000800 */
[----:B------:R-:W-:Y:S01]  /*40d0*/  @!PT LDS RZ, [RZ] ;  /* 0x00000000fffff984 */ /* 0x000fe20000000800 */
[----:B------:R-:W-:Y:S01]  /*40e0*/  @!PT LDS RZ, [RZ] ;  /* 0x00000000fffff984 */ /* 0x000fe20000000800 */
[----:B------:R4:W-:Y:S04]  /*40f0*/  LDGSTS.E.64 [R5], [R34.64+-0x800] ;  /* 0x0000080022057fae */ /* 0x0009e8000b921a44 */
[----:B------:R-:W0:Y:S04]  /*4100*/  LDGDEPBAR ;  /* 0x00000000000079af */ /* 0x000e280000000000 */
[----:B------:R2:W-:Y:S01]  /*4110*/  LDGSTS.E [R4+0x2000], [R32.64+-0x800] ;  /* 0x0200080020047fae */ /* 0x0005e2000b921844 */
[C---:B-1----:R-:W-:Y:S03]  /*4120*/  IMMA.16832.S8.S8.SAT R16, R8.reuse.ROW, R26.COL, R16 ;  /* 0x0000001a08107237 */ /* 0x042fe60000445c10 */
[----:B------:R-:W0:Y:S05]  /*4130*/  LDGDEPBAR ;  /* 0x00000000000079af */ /* 0x000e2a0000000000 */
[----:B---3--:R-:W-:Y:S01]  /*4140*/  IMMA.16832.S8.S8.SAT R12, R8.ROW, R24.COL, R12 ;  /* 0x00000018080c7237 */ /* 0x008fe20000445c0c */
[----:B------:R-:W-:-:S04]  /*4150*/  DEPBAR.LE SB0, 0x6 ;  /* 0x000081800000791a */ /* 0x000fc80000000000 */
[----:B------:R-:W-:Y:S06]  /*4160*/  BAR.SYNC.DEFER_BLOCKING 0x0 ;  /* 0x0000000000007b1d */ /* 0x000fec0000010000 */
[----:B------:R-:W-:Y:S04]  /*4170*/  LDSM.16.M88.2 R26, [R22+0x2400] ;  /* 0x00240000161a783b */ /* 0x000fe80000000100 */
[----:B------:R-:W1:Y:S04]  /*4180*/  LDSM.16.M88.4 R8, [R28+0x800] ;  /* 0x000800001c08783b */ /* 0x000e680000000200 */
[----:B------:R-:W3:Y:S04]  /*4190*/  LDSM.16.M88.2 R24, [R22+0x2600] ;  /* 0x002600001618783b */ /* 0x000ee80000000100 */
[----:B------:R-:W-:Y:S06]  /*41a0*/  BAR.SYNC.DEFER_BLOCKING 0x0 ;  /* 0x0000000000007b1d */ /* 0x000fec0000010000 */
[----:B------:R-:W-:Y:S01]  /*41b0*/  @!PT LDS RZ, [RZ] ;  /* 0x00000000fffff984 */ /* 0x000fe20000000800 */
[----:B------:R-:W-:Y:S01]  /*41c0*/  @!PT LDS RZ, [RZ] ;  /* 0x00000000fffff984 */ /* 0x000fe20000000800 */
[----:B------:R-:W-:Y:S01]  /*41d0*/  @!PT LDS RZ, [RZ] ;  /* 0x00000000fffff984 */ /* 0x000fe20000000800 */
[----:B------:R4:W-:Y:S04]  /*41e0*/  LDGSTS.E.64 [R5+0x800], [R34.64+-0x7e0] ;  /* 0x0080082022057fae */ /* 0x0009e8000b921a44 */
        /* <DEDUP_REMOVED lines=464> */
[----:B------:R4:W-:Y:S04]  /*5ef0*/  LDGSTS.E.64 [R5], [R34.64+-0x400], !PT ;  /* 0x00000c0022057fae */ /* 0x0009e8000f921a44 */
[----:B------:R-:W0:Y:S04]  /*5f00*/  LDGDEPBAR ;  /* 0x00000000000079af */ /* 0x000e280000000000 */
[----:B------:R2:W-:Y:S01]  /*5f10*/  LDGSTS.E [R4+0x2000], [R32.64+-0x400], !PT ;  /* 0x02000c0020047fae */ /* 0x0005e2000f921844 */
        /* <DEDUP_REMOVED lines=12> */
[----:B------:R4:W-:Y:S04]  /*5fe0*/  LDGSTS.E.64 [R5+0x800], [R34.64+-0x3e0], !PT ;  /* 0x00800c2022057fae */ /* 0x0009e8000f921a44 */
        /* <DEDUP_REMOVED lines=32> */
[----:B-1----:R-:W-:Y:S03]  /*61f0*/  IMMA.16832.S8.S8.SAT R16, R8.ROW, R26.COL, R16 ;  /* 0x0000001a08107237 */ /* 0x002fe60000445c10 */
[----:B------:R-:W0:Y:S01]  /*6200*/  LDGDEPBAR ;  /* 0x00000000000079af */ /* 0x000e220000000000 */
[----:B----4-:R-:W-:-:S04]  /*6210*/  SHF.R.U32.HI R5, RZ, 0x1, R2 ;  /* 0x00000001ff057819 */ /* 0x010fc80000011602 */
[----:B---3--:R-:W-:Y:S01]  /*6220*/  IMMA.16832.S8.S8.SAT R12, R8.ROW, R24.COL, R12 ;  /* 0x00000018080c7237 */ /* 0x008fe20000445c0c */
[----:B--2---:R-:W-:-:S06]  /*6230*/  LOP3.LUT R4, R5, 0x1f0, RZ, 0xc0, !PT ;  /* 0x000001f005047812 */ /* 0x004fcc00078ec0ff */
[----:B------:R-:W-:Y:S02]  /*6240*/  IADD3 R9, R6, 0x100, RZ ;  /* 0x0000010006097810 */ /* 0x000fe40007ffe0ff */
[--C-:B------:R-:W-:Y:S01]  /*6250*/  SHF.R.U32.HI R8, RZ, 0x1, R6.reuse ;  /* 0x00000001ff087819 */ /* 0x100fe20000011606 */
[----:B------:R-:W-:Y:S01]  /*6260*/  IMAD.IADD R6, R7, 0x1, R6 ;  /* 0x0000000107067824 */ /* 0x000fe200078e0206 */
[----:B------:R-:W-:Y:S02]  /*6270*/  SHF.R.U32.HI R9, RZ, 0x1, R9 ;  /* 0x00000001ff097819 */ /* 0x000fe40000011609 */
[----:B------:R-:W-:Y:S02]  /*6280*/  LOP3.LUT R7, R8, 0x3fc, RZ, 0xc0, !PT ;  /* 0x000003fc08077812 */ /* 0x000fe400078ec0ff */
[----:B------:R-:W-:-:S03]  /*6290*/  LOP3.LUT R9, R9, 0x3f0, RZ, 0xc0, !PT ;  /* 0x000003f009097812 */ /* 0x000fc600078ec0ff */
[----:B------:R-:W-:Y:S01]  /*62a0*/  IMAD R8, R6, 0x4, R7 ;  /* 0x0000000406087824 */ /* 0x000fe200078e0207 */
[----:B------:R-:W-:-:S04]  /*62b0*/  DEPBAR.LE SB0, 0x0 ;  /* 0x000080000000791a */ /* 0x000fc80000000000 */
[----:B------:R-:W-:Y:S01]  /*62c0*/  BAR.SYNC.DEFER_BLOCKING 0x0 ;  /* 0x0000000000007b1d */ /* 0x000fe20000010000 */
[----:B------:R-:W-:Y:S01]  /*62d0*/  IMAD R10, R6, 0x4, R9 ;  /* 0x00000004060a7824 */ /* 0x000fe200078e0209 */
[----:B------:R-:W-:Y:S02]  /*62e0*/  LOP3.LUT R9, R2, 0x3fc, RZ, 0xc0, !PT ;  /* 0x000003fc02097812 */ /* 0x000fe400078ec0ff */
[----:B------:R-:W-:Y:S02]  /*62f0*/  LOP3.LUT R2, R3, 0x1c, R2, 0xf8, !PT ;  /* 0x0000001c03027812 */ /* 0x000fe400078ef802 */
[----:B------:R-:W-:Y:S01]  /*6300*/  LOP3.LUT R3, R21, R0, RZ, 0xfc, !PT ;  /* 0x0000000015037212 */ /* 0x000fe200078efcff */
[----:B------:R-:W-:Y:S01]  /*6310*/  IMAD R4, R9, 0x4, R4 ;  /* 0x0000000409047824 */ /* 0x000fe200078e0204 */
[----:B------:R-:W-:Y:S02]  /*6320*/  ISETP.GE.AND P0, PT, R2, 0xc00, PT ;  /* 0x00000c000200780c */ /* 0x000fe40003f06270 */
[----:B------:R-:W-:-:S02]  /*6330*/  LOP3.LUT R0, R21, 0x20, R0, 0xfe, !PT ;  /* 0x0000002015007812 */ /* 0x000fc400078efe00 */
[----:B------:R-:W-:Y:S02]  /*6340*/  ISETP.LT.AND P1, PT, R3, 0x200, !P0 ;  /* 0x000002000300780c */ /* 0x000fe40004721270 */
[----:B------:R-:W-:Y:S02]  /*6350*/  ISETP.LT.AND P0, PT, R0, 0x200, !P0 ;  /* 0x000002000000780c */ /* 0x000fe40004701270 */
[----:B------:R-:W-:-:S04]  /*6360*/  LOP3.LUT R11, R9, 0x400, RZ, 0xfc, !PT ;  /* 0x00000400090b7812 */ /* 0x000fc800078efcff */
[----:B------:R-:W-:Y:S01]  /*6370*/  SHF.R.U32.HI R11, RZ, 0x1, R11 ;  /* 0x00000001ff0b7819 */ /* 0x000fe2000001160b */
[----:B------:R1:W-:Y:S03]  /*6380*/  STS.64 [R8], R16 ;  /* 0x0000001008007388 */ /* 0x0003e60000000a00 */
[----:B------:R-:W-:Y:S01]  /*6390*/  LOP3.LUT R0, R11, 0x3f0, RZ, 0xc0, !PT ;  /* 0x000003f00b007812 */ /* 0x000fe200078ec0ff */
[----:B------:R-:W-:Y:S04]  /*63a0*/  STS.64 [R10+0x400], R18 ;  /* 0x000400120a007388 */ /* 0x000fe80000000a00 */
[----:B------:R-:W-:Y:S01]  /*63b0*/  IMAD R0, R9, 0x4, R0 ;  /* 0x0000000409007824 */ /* 0x000fe200078e0200 */
[----:B------:R2:W-:Y:S04]  /*63c0*/  STS.64 [R8+0x40], R12 ;  /* 0x0000400c08007388 */ /* 0x0005e80000000a00 */
[----:B------:R-:W-:Y:S01]  /*63d0*/  STS.64 [R10+0x440], R14 ;  /* 0x0004400e0a007388 */ /* 0x000fe20000000a00 */
[----:B-1----:R-:W-:-:S03]  /*63e0*/  IMAD.MOV.U32 R17, RZ, RZ, 0x4 ;  /* 0x00000004ff117424 */ /* 0x002fc600078e00ff */
[----:B------:R-:W-:Y:S01]  /*63f0*/  BAR.SYNC.DEFER_BLOCKING 0x0 ;  /* 0x0000000000007b1d */ /* 0x000fe20000010000 */
[----:B--2---:R-:W-:-:S04]  /*6400*/  IMAD R8, R3, 0xc00, R2 ;  /* 0x00000c0003087824 */ /* 0x004fc800078e0202 */
[----:B------:R-:W-:Y:S01]  /*6410*/  IMAD.WIDE R2, R8, R17, c[0x0][0x170] ;  /* 0x00005c0008027625 */ /* 0x000fe200078e0211 */
[----:B------:R-:W1:Y:S04]  /*6420*/  LDS.128 R4, [R4] ;  /* 0x0000000004047984 */ /* 0x000e680000000c00 */
[----:B-1----:R1:W-:Y:S01]  /*6430*/  @P1 STG.E.128 [R2.64], R4 ;  /* 0x0000000402001986 */ /* 0x0023e2000c101d04 */
[----:B------:R-:W-:Y:S05]  /*6440*/  @!P0 EXIT ;  /* 0x000000000000894d */ /* 0x000fea0003800000 */
[----:B-1----:R-:W1:Y:S01]  /*6450*/  LDS.128 R4, [R0+0x1000] ;  /* 0x0010000000047984 */ /* 0x002e620000000c00 */
[----:B------:R-:W-:-:S05]  /*6460*/  IADD3 R2, R8, 0x18000, RZ ;  /* 0x0001800008027810 */ /* 0x000fca0007ffe0ff */
[----:B------:R-:W-:-:S05]  /*6470*/  IMAD.WIDE R2, R2, R17, c[0x0][0x170] ;  /* 0x00005c0002027625 */ /* 0x000fca00078e0211 */
[----:B-1----:R-:W-:Y:S01]  /*6480*/  STG.E.128 [R2.64], R4 ;  /* 0x0000000402007986 */ /* 0x002fe2000c101d04 */
[----:B------:R-:W-:Y:S05]  /*6490*/  EXIT ;  /* 0x000000000000794d */ /* 0x000fea0003800000 */
.L_x_0:
[----:B------:R-:W-:-:S00]  /*64a0*/  BRA `(.L_x_0) ;  /* 0xfffffff000007947 */ /* 0x000fc0000383ffff */
[----:B------:R-:W-:-:S00]  /*64b0*/  NOP ;  /* 0x0000000000007918 */ /* 0x000fc00000000000 */
        /* <DEDUP_REMOVED lines=12> */
.L_x_1:


//--------------------- .nv.shared.triton_mm      --------------------------
	.section	.nv.shared.triton_mm,"aw",@nobits
	.sectionflags	@""
	.align	16
